//
// Generated by NVIDIA NVVM Compiler
//
// Compiler Build ID: CL-36424714
// Cuda compilation tools, release 13.0, V13.0.88
// Based on NVVM 20.0.0
//

.version 9.0
.target sm_100
.address_size 64

	// .globl	_Z6kernelPf
.global .align 4 .b8 __cudart_i2opi_f[24] = {65, 144, 67, 60, 153, 149, 98, 219, 192, 221, 52, 245, 209, 87, 39, 252, 41, 21, 68, 78, 110, 131, 249, 162};

.visible .entry _Z6kernelPf(
	.param .u64 .ptr .align 1 _Z6kernelPf_param_0
)
{
	.local .align 4 .b8 	__local_depot0[28];
	.reg .b64 	%SP;
	.reg .b64 	%SPL;
	.reg .pred 	%p<9>;
	.reg .b32 	%r<44>;
	.reg .b32 	%f<31>;
	.reg .b64 	%rd<25>;
	.reg .b64 	%fd<3>;

	mov.u64 	%SPL, __local_depot0;
	ld.param.u64 	%rd9, [_Z6kernelPf_param_0];
	add.u64 	%rd1, %SPL, 0;
	mov.u32 	%r16, %ctaid.x;
	mov.u32 	%r17, %ntid.x;
	mov.u32 	%r18, %tid.x;
	mad.lo.s32 	%r1, %r16, %r17, %r18;
	cvt.rn.f32.s32 	%f7, %r1;
	mul.f32 	%f8, %f7, 0f40C90FDA;
	mul.f32 	%f9, %f8, 0f3A800000;
	sqrt.rn.f32 	%f1, %f9;
	mul.f32 	%f10, %f1, 0f3F22F983;
	cvt.rni.s32.f32 	%r43, %f10;
	cvt.rn.f32.s32 	%f11, %r43;
	fma.rn.f32 	%f12, %f11, 0fBFC90FDA, %f1;
	fma.rn.f32 	%f13, %f11, 0fB3A22168, %f12;
	fma.rn.f32 	%f30, %f11, 0fA7C234C5, %f13;
	abs.f32 	%f3, %f1;
	setp.ltu.f32 	%p1, %f3, 0f47CE4780;
	@%p1 bra 	$L__BB0_8;
	setp.neu.f32 	%p2, %f3, 0f7F800000;
	@%p2 bra 	$L__BB0_3;
	mov.f32 	%f16, 0f00000000;
	mul.rn.f32 	%f30, %f1, %f16;
	mov.b32 	%r43, 0;
	bra.uni 	$L__BB0_8;
$L__BB0_3:
	mov.b32 	%r3, %f1;
	shl.b32 	%r20, %r3, 8;
	or.b32  	%r4, %r20, -2147483648;
	mov.b64 	%rd24, 0;
	mov.b32 	%r40, 0;
	mov.u64 	%rd22, __cudart_i2opi_f;
	mov.u64 	%rd23, %rd1;
$L__BB0_4:
	.pragma "nounroll";
	ld.global.nc.u32 	%r21, [%rd22];
	mad.wide.u32 	%rd13, %r21, %r4, %rd24;
	shr.u64 	%rd24, %rd13, 32;
	st.local.u32 	[%rd23], %rd13;
	add.s32 	%r40, %r40, 1;
	add.s64 	%rd23, %rd23, 4;
	add.s64 	%rd22, %rd22, 4;
	setp.ne.s32 	%p3, %r40, 6;
	@%p3 bra 	$L__BB0_4;
	shr.u32 	%r22, %r3, 23;
	st.local.u32 	[%rd1+24], %rd24;
	and.b32  	%r7, %r22, 31;
	and.b32  	%r23, %r22, 224;
	add.s32 	%r24, %r23, -128;
	shr.u32 	%r25, %r24, 5;
	mul.wide.u32 	%rd14, %r25, 4;
	sub.s64 	%rd8, %rd1, %rd14;
	ld.local.u32 	%r41, [%rd8+24];
	ld.local.u32 	%r42, [%rd8+20];
	setp.eq.s32 	%p4, %r7, 0;
	@%p4 bra 	$L__BB0_7;
	shf.l.wrap.b32 	%r41, %r42, %r41, %r7;
	ld.local.u32 	%r26, [%rd8+16];
	shf.l.wrap.b32 	%r42, %r26, %r42, %r7;
$L__BB0_7:
	shr.u32 	%r27, %r41, 30;
	shf.l.wrap.b32 	%r28, %r42, %r41, 2;
	shl.b32 	%r29, %r42, 2;
	shr.u32 	%r30, %r28, 31;
	add.s32 	%r31, %r30, %r27;
	neg.s32 	%r32, %r31;
	setp.lt.s32 	%p5, %r3, 0;
	selp.b32 	%r43, %r32, %r31, %p5;
	xor.b32  	%r33, %r28, %r3;
	shr.s32 	%r34, %r28, 31;
	xor.b32  	%r35, %r34, %r28;
	xor.b32  	%r36, %r34, %r29;
	cvt.u64.u32 	%rd15, %r35;
	shl.b64 	%rd16, %rd15, 32;
	cvt.u64.u32 	%rd17, %r36;
	or.b64  	%rd18, %rd16, %rd17;
	cvt.rn.f64.s64 	%fd1, %rd18;
	mul.f64 	%fd2, %fd1, 0d3BF921FB54442D19;
	cvt.rn.f32.f64 	%f14, %fd2;
	neg.f32 	%f15, %f14;
	setp.lt.s32 	%p6, %r33, 0;
	selp.f32 	%f30, %f15, %f14, %p6;
$L__BB0_8:
	cvta.to.global.u64 	%rd19, %rd9;
	mul.rn.f32 	%f17, %f30, %f30;
	and.b32  	%r38, %r43, 1;
	setp.eq.b32 	%p7, %r38, 1;
	selp.f32 	%f18, 0f3F800000, %f30, %p7;
	fma.rn.f32 	%f19, %f17, %f18, 0f00000000;
	fma.rn.f32 	%f20, %f17, 0f37CBAC00, 0fBAB607ED;
	selp.f32 	%f21, %f20, 0fB94D4153, %p7;
	selp.f32 	%f22, 0f3D2AAABB, 0f3C0885E4, %p7;
	fma.rn.f32 	%f23, %f21, %f17, %f22;
	selp.f32 	%f24, 0fBEFFFFFF, 0fBE2AAAA8, %p7;
	fma.rn.f32 	%f25, %f23, %f17, %f24;
	fma.rn.f32 	%f26, %f25, %f19, %f18;
	and.b32  	%r39, %r43, 2;
	setp.eq.s32 	%p8, %r39, 0;
	mov.f32 	%f27, 0f00000000;
	sub.f32 	%f28, %f27, %f26;
	selp.f32 	%f29, %f26, %f28, %p8;
	mul.wide.s32 	%rd20, %r1, 4;
	add.s64 	%rd21, %rd19, %rd20;
	st.global.f32 	[%rd21], %f29;
	ret;

}


// ===== COMPILED SASS (sm_100) =====

	.target	sm_100

	.elftype	@"ET_EXEC"


//--------------------- .note.nv.tkinfo           --------------------------
	.section	.note.nv.tkinfo,"",@"SHT_NOTE"
	.sectionflags	@"SHF_NOTE_NV_TKINFO"
	.tkinfo
        /*0018*/ 	.word	0x00000002
        /*0030*/ 	.string	""
        /*0030*/ 	.string	"ptxas"
        /*0030*/ 	.string	"Cuda compilation tools, release 13.0, V13.0.88"
        /*0030*/ 	.string	"Build cuda_13.0.r13.0/compiler.36424714_0"
        /*0030*/ 	.string	"-arch sm_100 -m 64 "



//--------------------- .note.nv.cuinfo           --------------------------
	.section	.note.nv.cuinfo,"",@"SHT_NOTE"
	.sectionflags	@"SHF_NOTE_NV_CUINFO"
        /*0018*/ 	.short	0x0002
        /*001a*/ 	.short	0x0064
        /*001c*/ 	.short	0x0082
	.zero		2


//--------------------- .nv.info                  --------------------------
	.section	.nv.info,"",@"SHT_CUDA_INFO"
	.align	4


	//----- nvinfo : EIATTR_REGCOUNT
	.align		4
        /*0000*/ 	.byte	0x04, 0x2f
        /*0002*/ 	.short	(.L_2 - .L_1)
	.align		4
.L_1:
        /*0004*/ 	.word	index@(_Z6kernelPf)
        /*0008*/ 	.word	0x00000010


	//----- nvinfo : EIATTR_FRAME_SIZE
	.align		4
.L_2:
        /*000c*/ 	.byte	0x04, 0x11
        /*000e*/ 	.short	(.L_4 - .L_3)
	.align		4
.L_3:
        /*0010*/ 	.word	index@($__internal_0_$__cuda_sm20_sqrt_rn_f32_slowpath)
        /*0014*/ 	.word	0x00000020


	//----- nvinfo : EIATTR_FRAME_SIZE
	.align		4
.L_4:
        /*0018*/ 	.byte	0x04, 0x11
        /*001a*/ 	.short	(.L_6 - .L_5)
	.align		4
.L_5:
        /*001c*/ 	.word	index@(_Z6kernelPf)
        /*0020*/ 	.word	0x00000020


	//----- nvinfo : EIATTR_MIN_STACK_SIZE
	.align		4
.L_6:
        /*0024*/ 	.byte	0x04, 0x12
        /*0026*/ 	.short	(.L_8 - .L_7)
	.align		4
.L_7:
        /*0028*/ 	.word	index@(_Z6kernelPf)
        /*002c*/ 	.word	0x00000020
.L_8:


//--------------------- .nv.compat                --------------------------
	.section	.nv.compat,"",@"SHT_CUDA_COMPAT_INFO"
	.align	4
        /*0000*/ 	.byte	0x02, 0x09, 0x00, 0x00, 0x02, 0x02, 0x01, 0x00, 0x02, 0x05, 0x05, 0x00, 0x03, 0x07, 0x01, 0x01
        /*0010*/ 	.byte	0x02, 0x03, 0x00, 0x00, 0x02, 0x06, 0x01, 0x00, 0x04, 0x0b, 0x08, 0x00, 0x01, 0x00, 0x00, 0x00
        /*0020*/ 	.byte	0x00, 0x00, 0x00, 0x00


//--------------------- .nv.info._Z6kernelPf      --------------------------
	.section	.nv.info._Z6kernelPf,"",@"SHT_CUDA_INFO"
	.sectionflags	@""
	.align	4


	//----- nvinfo : EIATTR_CUDA_API_VERSION
	.align		4
        /*0000*/ 	.byte	0x04, 0x37
        /*0002*/ 	.short	(.L_10 - .L_9)
.L_9:
        /*0004*/ 	.word	0x00000082


	//----- nvinfo : EIATTR_KPARAM_INFO
	.align		4
.L_10:
        /*0008*/ 	.byte	0x04, 0x17
        /*000a*/ 	.short	(.L_12 - .L_11)
.L_11:
        /*000c*/ 	.word	0x00000000
        /*0010*/ 	.short	0x0000
        /*0012*/ 	.short	0x0000
        /*0014*/ 	.byte	0x00, 0xf5, 0x21, 0x00


	//----- nvinfo : EIATTR_SPARSE_MMA_MASK
	.align		4
.L_12:
        /*0018*/ 	.byte	0x03, 0x50
        /*001a*/ 	.short	0x0000


	//----- nvinfo : EIATTR_MAXREG_COUNT
	.align		4
        /*001c*/ 	.byte	0x03, 0x1b
        /*001e*/ 	.short	0x00ff


	//----- nvinfo : EIATTR_MERCURY_ISA_VERSION
	.align		4
        /*0020*/ 	.byte	0x03, 0x5f
        /*0022*/ 	.short	0x0101


	//----- nvinfo : EIATTR_VRC_CTA_INIT_COUNT
	.align		4
        /*0024*/ 	.byte	0x02, 0x4a
	.zero		1
	.zero		1


	//----- nvinfo : EIATTR_EXIT_INSTR_OFFSETS
	.align		4
        /*0028*/ 	.byte	0x04, 0x1c
        /*002a*/ 	.short	(.L_14 - .L_13)


	//   ....[0]....
.L_13:
        /*002c*/ 	.word	0x000006e0


	//----- nvinfo : EIATTR_CRS_STACK_SIZE
	.align		4
.L_14:
        /*0030*/ 	.byte	0x04, 0x1e
        /*0032*/ 	.short	(.L_16 - .L_15)
.L_15:
        /*0034*/ 	.word	0x00000000


	//----- nvinfo : EIATTR_CBANK_PARAM_SIZE
	.align		4
.L_16:
        /*0038*/ 	.byte	0x03, 0x19
        /*003a*/ 	.short	0x0008


	//----- nvinfo : EIATTR_PARAM_CBANK
	.align		4
        /*003c*/ 	.byte	0x04, 0x0a
        /*003e*/ 	.short	(.L_18 - .L_17)
	.align		4
.L_17:
        /*0040*/ 	.word	index@(.nv.constant0._Z6kernelPf)
        /*0044*/ 	.short	0x0380
        /*0046*/ 	.short	0x0008


	//----- nvinfo : EIATTR_SW_WAR
	.align		4
.L_18:
        /*0048*/ 	.byte	0x04, 0x36
        /*004a*/ 	.short	(.L_20 - .L_19)
.L_19:
        /*004c*/ 	.word	0x00000008
.L_20:


//--------------------- .nv.callgraph             --------------------------
	.section	.nv.callgraph,"",@"SHT_CUDA_CALLGRAPH"
	.align	4
	.sectionentsize	8
	.align		4
        /*0000*/ 	.word	0x00000000
	.align		4
        /*0004*/ 	.word	0xffffffff
	.align		4
        /*0008*/ 	.word	0x00000000
	.align		4
        /*000c*/ 	.word	0xfffffffe
	.align		4
        /*0010*/ 	.word	0x00000000
	.align		4
        /*0014*/ 	.word	0xfffffffd
	.align		4
        /*0018*/ 	.word	0x00000000
	.align		4
        /*001c*/ 	.word	0xfffffffc


//--------------------- .nv.constant4             --------------------------
	.section	.nv.constant4,"a",@progbits
	.align	8
	.align		8
.nv.constant4:
        /*0000*/ 	.dword	__cudart_i2opi_f


//--------------------- .text._Z6kernelPf         --------------------------
	.section	.text._Z6kernelPf,"ax",@progbits
	.align	128
        .global         _Z6kernelPf
        .type           _Z6kernelPf,@function
        .size           _Z6kernelPf,(.L_x_9 - _Z6kernelPf)
        .other          _Z6kernelPf,@"STO_CUDA_ENTRY STV_DEFAULT"
_Z6kernelPf:
.text._Z6kernelPf:
[----:B------:R-:W0:Y:S01]  /*0000*/  LDC R1, c[0x0][0x37c] ;  /* 0x0000df00ff017b82 */ /* 0x000e220000000800 */
[----:B------:R-:W1:Y:S07]  /*0010*/  S2R R0, SR_TID.X ;  /* 0x0000000000007919 */ /* 0x000e6e0000002100 */
[----:B------:R-:W1:Y:S01]  /*0020*/  S2UR UR4, SR_CTAID.X ;  /* 0x00000000000479c3 */ /* 0x000e620000002500 */
[----:B------:R-:W-:Y:S01]  /*0030*/  BSSY.RECONVERGENT B0, `(.L_x_0) ;  /* 0x0000014000007945 */ /* 0x000fe20003800200 */
[----:B0-----:R-:W-:-:S06]  /*0040*/  VIADD R1, R1, 0xffffffe0 ;  /* 0xffffffe001017836 */ /* 0x001fcc0000000000 */
[----:B------:R-:W1:Y:S02]  /*0050*/  LDC R5, c[0x0][0x360] ;  /* 0x0000d800ff057b82 */ /* 0x000e640000000800 */
[----:B-1----:R-:W-:-:S05]  /*0060*/  IMAD R5, R5, UR4, R0 ;  /* 0x0000000405057c24 */ /* 0x002fca000f8e0200 */
[----:B------:R-:W-:-:S05]  /*0070*/  I2FP.F32.S32 R0, R5 ;  /* 0x0000000500007245 */ /* 0x000fca0000201400 */
[----:B------:R-:W-:-:S04]  /*0080*/  FMUL R0, R0, 6.2831850051879882812 ;  /* 0x40c90fda00007820 */ /* 0x000fc80000400000 */
[----:B------:R-:W-:-:S04]  /*0090*/  FMUL R0, R0, 0.0009765625 ;  /* 0x3a80000000007820 */ /* 0x000fc80000400000 */
[----:B------:R-:W-:Y:S01]  /*00a0*/  VIADD R2, R0, 0xf3000000 ;  /* 0xf300000000027836 */ /* 0x000fe20000000000 */
[----:B------:R0:W1:Y:S04]  /*00b0*/  MUFU.RSQ R3, R0 ;  /* 0x0000000000037308 */ /* 0x0000680000001400 */
[----:B------:R-:W-:-:S13]  /*00c0*/  ISETP.GT.U32.AND P0, PT, R2, 0x727fffff, PT ;  /* 0x727fffff0200780c */ /* 0x000fda0003f04070 */
[----:B01----:R-:W-:Y:S05]  /*00d0*/  @!P0 BRA `(.L_x_1) ;  /* 0x0000000000148947 */ /* 0x003fea0003800000 */
[----:B------:R-:W-:Y:S01]  /*00e0*/  BSSY.RECONVERGENT B1, `(.L_x_2) ;  /* 0x0000003000017945 */ /* 0x000fe20003800200 */
[----:B------:R-:W-:-:S07]  /*00f0*/  MOV R9, 0x110 ;  /* 0x0000011000097802 */ /* 0x000fce0000000f00 */
[----:B------:R-:W-:Y:S05]  /*0100*/  CALL.REL.NOINC `($__internal_0_$__cuda_sm20_sqrt_rn_f32_slowpath) ;  /* 0x0000000400787944 */ /* 0x000fea0003c00000 */
[----:B------:R-:W-:Y:S05]  /*0110*/  BSYNC.RECONVERGENT B1 ;  /* 0x0000000000017941 */ /* 0x000fea0003800200 */
.L_x_2:
[----:B------:R-:W-:Y:S05]  /*0120*/  BRA `(.L_x_3) ;  /* 0x0000000000107947 */ /* 0x000fea0003800000 */
.L_x_1:
[----:B------:R-:W-:Y:S01]  /*0130*/  FMUL.FTZ R7, R0, R3 ;  /* 0x0000000300077220 */ /* 0x000fe20000410000 */
[----:B------:R-:W-:-:S03]  /*0140*/  FMUL.FTZ R3, R3, 0.5 ;  /* 0x3f00000003037820 */ /* 0x000fc60000410000 */
[----:B------:R-:W-:-:S04]  /*0150*/  FFMA R0, -R7, R7, R0 ;  /* 0x0000000707007223 */ /* 0x000fc80000000100 */
[----:B------:R-:W-:-:S07]  /*0160*/  FFMA R7, R0, R3, R7 ;  /* 0x0000000300077223 */ /* 0x000fce0000000007 */
.L_x_3:
[----:B------:R-:W-:Y:S05]  /*0170*/  BSYNC.RECONVERGENT B0 ;  /* 0x0000000000007941 */ /* 0x000fea0003800200 */
.L_x_0:
[C---:B------:R-:W-:Y:S01]  /*0180*/  FMUL R0, R7.reuse, 0.63661974668502807617 ;  /* 0x3f22f98307007820 */ /* 0x040fe20000400000 */
[----:B------:R-:W-:Y:S01]  /*0190*/  FSETP.GE.AND P0, PT, |R7|, 105615, PT ;  /* 0x47ce47800700780b */ /* 0x000fe20003f06200 */
[----:B------:R-:W0:Y:S01]  /*01a0*/  LDCU.64 UR6, c[0x0][0x358] ;  /* 0x00006b00ff0677ac */ /* 0x000e220008000a00 */
[----:B------:R-:W-:Y:S03]  /*01b0*/  BSSY.RECONVERGENT B0, `(.L_x_4) ;  /* 0x000003e000007945 */ /* 0x000fe60003800200 */
[----:B------:R-:W1:Y:S02]  /*01c0*/  F2I.NTZ R0, R0 ;  /* 0x0000000000007305 */ /* 0x000e640000203100 */
[----:B-1----:R-:W-:-:S05]  /*01d0*/  I2FP.F32.S32 R2, R0 ;  /* 0x0000000000027245 */ /* 0x002fca0000201400 */
[----:B------:R-:W-:-:S04]  /*01e0*/  FFMA R3, R2, -1.5707962512969970703, R7 ;  /* 0xbfc90fda02037823 */ /* 0x000fc80000000007 */
[----:B------:R-:W-:-:S04]  /*01f0*/  FFMA R3, R2, -7.5497894158615963534e-08, R3 ;  /* 0xb3a2216802037823 */ /* 0x000fc80000000003 */
[----:B------:R-:W-:Y:S01]  /*0200*/  FFMA R4, R2, -5.3903029534742383927e-15, R3 ;  /* 0xa7c234c502047823 */ /* 0x000fe20000000003 */
[----:B0-----:R-:W-:Y:S06]  /*0210*/  @!P0 BRA `(.L_x_5) ;  /* 0x0000000000dc8947 */ /* 0x001fec0003800000 */
[----:B------:R-:W-:-:S13]  /*0220*/  FSETP.NEU.AND P0, PT, |R7|, +INF , PT ;  /* 0x7f8000000700780b */ /* 0x000fda0003f0d200 */
[----:B------:R-:W-:Y:S01]  /*0230*/  @!P0 FMUL R4, RZ, R7 ;  /* 0x00000007ff048220 */ /* 0x000fe20000400000 */
[----:B------:R-:W-:Y:S01]  /*0240*/  @!P0 MOV R0, RZ ;  /* 0x000000ff00008202 */ /* 0x000fe20000000f00 */
[----:B------:R-:W-:Y:S06]  /*0250*/  @!P0 BRA `(.L_x_5) ;  /* 0x0000000000cc8947 */ /* 0x000fec0003800000 */
[----:B------:R-:W-:Y:S01]  /*0260*/  IMAD.SHL.U32 R2, R7, 0x100, RZ ;  /* 0x0000010007027824 */ /* 0x000fe200078e00ff */
[----:B------:R-:W-:Y:S01]  /*0270*/  MOV R0, R1 ;  /* 0x0000000100007202 */ /* 0x000fe20000000f00 */
[----:B------:R-:W-:Y:S01]  /*0280*/  IMAD.MOV.U32 R6, RZ, RZ, RZ ;  /* 0x000000ffff067224 */ /* 0x000fe200078e00ff */
[----:B------:R-:W0:Y:S02]  /*0290*/  LDCU.64 UR8, c[0x4][URZ] ;  /* 0x01000000ff0877ac */ /* 0x000e240008000a00 */
[----:B------:R-:W-:Y:S01]  /*02a0*/  LOP3.LUT R13, R2, 0x80000000, RZ, 0xfc, !PT ;  /* 0x80000000020d7812 */ /* 0x000fe200078efcff */
[----:B------:R-:W-:Y:S01]  /*02b0*/  UMOV UR5, URZ ;  /* 0x000000ff00057c82 */ /* 0x000fe20008000000 */
[----:B------:R-:W-:-:S05]  /*02c0*/  UMOV UR4, URZ ;  /* 0x000000ff00047c82 */ /* 0x000fca0008000000 */
.L_x_6:
[----:B0-----:R-:W-:Y:S02]  /*02d0*/  IMAD.U32 R8, RZ, RZ, UR8 ;  /* 0x00000008ff087e24 */ /* 0x001fe4000f8e00ff */
[----:B------:R-:W-:-:S05]  /*02e0*/  IMAD.U32 R9, RZ, RZ, UR9 ;  /* 0x00000009ff097e24 */ /* 0x000fca000f8e00ff */
[----:B------:R-:W2:Y:S01]  /*02f0*/  LDG.E.CONSTANT R2, desc[UR6][R8.64] ;  /* 0x0000000608027981 */ /* 0x000ea2000c1e9900 */
[----:B------:R-:W-:Y:S02]  /*0300*/  UIADD3 UR8, UP0, UPT, UR8, 0x4, URZ ;  /* 0x0000000408087890 */ /* 0x000fe4000ff1e0ff */
[----:B------:R-:W-:Y:S02]  /*0310*/  UIADD3 UR4, UPT, UPT, UR4, 0x1, URZ ;  /* 0x0000000104047890 */ /* 0x000fe4000fffe0ff */
[----:B------:R-:W-:Y:S02]  /*0320*/  UIADD3.X UR9, UPT, UPT, URZ, UR9, URZ, UP0, !UPT ;  /* 0x00000009ff097290 */ /* 0x000fe400087fe4ff */
[----:B------:R-:W-:Y:S01]  /*0330*/  UISETP.NE.AND UP0, UPT, UR4, 0x6, UPT ;  /* 0x000000060400788c */ /* 0x000fe2000bf05270 */
[----:B--2---:R-:W-:-:S03]  /*0340*/  IMAD.WIDE.U32 R2, R2, R13, RZ ;  /* 0x0000000d02027225 */ /* 0x004fc600078e00ff */
[----:B------:R-:W-:-:S04]  /*0350*/  IADD3 R11, P0, PT, R2, R6, RZ ;  /* 0x00000006020b7210 */ /* 0x000fc80007f1e0ff */
[----:B------:R-:W-:Y:S01]  /*0360*/  IADD3.X R6, PT, PT, R3, UR5, RZ, P0, !PT ;  /* 0x0000000503067c10 */ /* 0x000fe200087fe4ff */
[----:B------:R0:W-:Y:S02]  /*0370*/  STL [R0], R11 ;  /* 0x0000000b00007387 */ /* 0x0001e40000100800 */
[----:B0-----:R-:W-:Y:S01]  /*0380*/  IADD3 R0, PT, PT, R0, 0x4, RZ ;  /* 0x0000000400007810 */ /* 0x001fe20007ffe0ff */
[----:B------:R-:W-:Y:S06]  /*0390*/  BRA.U UP0, `(.L_x_6) ;  /* 0xfffffffd00cc7547 */ /* 0x000fec000b83ffff */
[----:B------:R-:W-:Y:S01]  /*03a0*/  SHF.R.U32.HI R4, RZ, 0x17, R7 ;  /* 0x00000017ff047819 */ /* 0x000fe20000011607 */
[----:B------:R0:W-:Y:S03]  /*03b0*/  STL [R1+0x18], R6 ;  /* 0x0000180601007387 */ /* 0x0001e60000100800 */
[C---:B------:R-:W-:Y:S02]  /*03c0*/  LOP3.LUT R0, R4.reuse, 0xe0, RZ, 0xc0, !PT ;  /* 0x000000e004007812 */ /* 0x040fe400078ec0ff */
[----:B------:R-:W-:-:S03]  /*03d0*/  LOP3.LUT P0, RZ, R4, 0x1f, RZ, 0xc0, !PT ;  /* 0x0000001f04ff7812 */ /* 0x000fc6000780c0ff */
[----:B------:R-:W-:-:S05]  /*03e0*/  VIADD R0, R0, 0xffffff80 ;  /* 0xffffff8000007836 */ /* 0x000fca0000000000 */
[----:B------:R-:W-:-:S05]  /*03f0*/  SHF.R.U32.HI R0, RZ, 0x5, R0 ;  /* 0x00000005ff007819 */ /* 0x000fca0000011600 */
[----:B------:R-:W-:-:S05]  /*0400*/  IMAD R10, R0, -0x4, R1 ;  /* 0xfffffffc000a7824 */ /* 0x000fca00078e0201 */
[----:B------:R-:W2:Y:S04]  /*0410*/  LDL R0, [R10+0x18] ;  /* 0x000018000a007983 */ /* 0x000ea80000100800 */
[----:B------:R-:W2:Y:S04]  /*0420*/  LDL R3, [R10+0x14] ;  /* 0x000014000a037983 */ /* 0x000ea80000100800 */
[----:B------:R-:W3:Y:S01]  /*0430*/  @P0 LDL R2, [R10+0x10] ;  /* 0x000010000a020983 */ /* 0x000ee20000100800 */
[----:B------:R-:W-:Y:S01]  /*0440*/  LOP3.LUT R4, R4, 0x1f, RZ, 0xc0, !PT ;  /* 0x0000001f04047812 */ /* 0x000fe200078ec0ff */
[----:B------:R-:W-:Y:S01]  /*0450*/  UMOV UR4, 0x54442d19 ;  /* 0x54442d1900047882 */ /* 0x000fe20000000000 */
[----:B------:R-:W-:-:S02]  /*0460*/  UMOV UR5, 0x3bf921fb ;  /* 0x3bf921fb00057882 */ /* 0x000fc40000000000 */
[-C--:B--2---:R-:W-:Y:S02]  /*0470*/  @P0 SHF.L.W.U32.HI R0, R3, R4.reuse, R0 ;  /* 0x0000000403000219 */ /* 0x084fe40000010e00 */
[----:B---3--:R-:W-:Y:S02]  /*0480*/  @P0 SHF.L.W.U32.HI R3, R2, R4, R3 ;  /* 0x0000000402030219 */ /* 0x008fe40000010e03 */
[----:B------:R-:W-:Y:S02]  /*0490*/  ISETP.GE.AND P0, PT, R7, RZ, PT ;  /* 0x000000ff0700720c */ /* 0x000fe40003f06270 */
[C---:B------:R-:W-:Y:S01]  /*04a0*/  SHF.L.W.U32.HI R2, R3.reuse, 0x2, R0 ;  /* 0x0000000203027819 */ /* 0x040fe20000010e00 */
[----:B------:R-:W-:-:S03]  /*04b0*/  IMAD.SHL.U32 R3, R3, 0x4, RZ ;  /* 0x0000000403037824 */ /* 0x000fc600078e00ff */
[----:B------:R-:W-:Y:S02]  /*04c0*/  SHF.R.S32.HI R4, RZ, 0x1f, R2 ;  /* 0x0000001fff047819 */ /* 0x000fe40000011402 */
[----:B------:R-:W-:Y:S02]  /*04d0*/  LOP3.LUT R7, R2, R7, RZ, 0x3c, !PT ;  /* 0x0000000702077212 */ /* 0x000fe400078e3cff */
[C---:B------:R-:W-:Y:S02]  /*04e0*/  LOP3.LUT R8, R4.reuse, R3, RZ, 0x3c, !PT ;  /* 0x0000000304087212 */ /* 0x040fe400078e3cff */
[----:B------:R-:W-:Y:S02]  /*04f0*/  LOP3.LUT R9, R4, R2, RZ, 0x3c, !PT ;  /* 0x0000000204097212 */ /* 0x000fe400078e3cff */
[----:B------:R-:W-:Y:S02]  /*0500*/  SHF.R.U32.HI R3, RZ, 0x1e, R0 ;  /* 0x0000001eff037819 */ /* 0x000fe40000011600 */
[----:B------:R-:W-:-:S02]  /*0510*/  ISETP.GE.AND P1, PT, R7, RZ, PT ;  /* 0x000000ff0700720c */ /* 0x000fc40003f26270 */
[----:B------:R-:W1:Y:S01]  /*0520*/  I2F.F64.S64 R8, R8 ;  /* 0x0000000800087312 */ /* 0x000e620000301c00 */
[----:B------:R-:W-:-:S04]  /*0530*/  LEA.HI R0, R2, R3, RZ, 0x1 ;  /* 0x0000000302007211 */ /* 0x000fc800078f08ff */
[----:B------:R-:W-:-:S05]  /*0540*/  IADD3 R2, PT, PT, -R0, RZ, RZ ;  /* 0x000000ff00027210 */ /* 0x000fca0007ffe1ff */
[----:B------:R-:W-:Y:S01]  /*0550*/  @!P0 IMAD.MOV.U32 R0, RZ, RZ, R2 ;  /* 0x000000ffff008224 */ /* 0x000fe200078e0002 */
[----:B-1----:R-:W-:-:S10]  /*0560*/  DMUL R10, R8, UR4 ;  /* 0x00000004080a7c28 */ /* 0x002fd40008000000 */
[----:B------:R-:W1:Y:S02]  /*0570*/  F2F.F32.F64 R10, R10 ;  /* 0x0000000a000a7310 */ /* 0x000e640000301000 */
[----:B01----:R-:W-:-:S07]  /*0580*/  FSEL R4, -R10, R10, !P1 ;  /* 0x0000000a0a047208 */ /* 0x003fce0004800100 */
.L_x_5:
[----:B------:R-:W-:Y:S05]  /*0590*/  BSYNC.RECONVERGENT B0 ;  /* 0x0000000000007941 */ /* 0x000fea0003800200 */
.L_x_4:
[----:B------:R-:W-:Y:S01]  /*05a0*/  MOV R6, 0x37cbac00 ;  /* 0x37cbac0000067802 */ /* 0x000fe20000000f00 */
[----:B------:R-:W-:Y:S01]  /*05b0*/  FMUL R7, R4, R4 ;  /* 0x0000000404077220 */ /* 0x000fe20000400000 */
[----:B------:R-:W-:Y:S01]  /*05c0*/  LOP3.LUT R8, R0, 0x1, RZ, 0xc0, !PT ;  /* 0x0000000100087812 */ /* 0x000fe200078ec0ff */
[----:B------:R-:W0:Y:S01]  /*05d0*/  LDC.64 R2, c[0x0][0x380] ;  /* 0x0000e000ff027b82 */ /* 0x000e220000000a00 */
[----:B------:R-:W-:Y:S01]  /*05e0*/  MOV R9, 0x3effffff ;  /* 0x3effffff00097802 */ /* 0x000fe20000000f00 */
[----:B------:R-:W-:Y:S01]  /*05f0*/  FFMA R6, R7, R6, -0.0013887860113754868507 ;  /* 0xbab607ed07067423 */ /* 0x000fe20000000006 */
[----:B------:R-:W-:Y:S01]  /*0600*/  ISETP.NE.U32.AND P0, PT, R8, 0x1, PT ;  /* 0x000000010800780c */ /* 0x000fe20003f05070 */
[----:B------:R-:W-:Y:S01]  /*0610*/  IMAD.MOV.U32 R8, RZ, RZ, 0x3d2aaabb ;  /* 0x3d2aaabbff087424 */ /* 0x000fe200078e00ff */
[----:B------:R-:W-:Y:S02]  /*0620*/  LOP3.LUT P1, RZ, R0, 0x2, RZ, 0xc0, !PT ;  /* 0x0000000200ff7812 */ /* 0x000fe4000782c0ff */
[----:B------:R-:W-:-:S02]  /*0630*/  FSEL R6, R6, -0.00019574658654164522886, !P0 ;  /* 0xb94d415306067808 */ /* 0x000fc40004000000 */
[----:B------:R-:W-:Y:S02]  /*0640*/  FSEL R8, R8, 0.0083327032625675201416, !P0 ;  /* 0x3c0885e408087808 */ /* 0x000fe40004000000 */
[----:B------:R-:W-:Y:S02]  /*0650*/  FSEL R9, -R9, -0.16666662693023681641, !P0 ;  /* 0xbe2aaaa809097808 */ /* 0x000fe40004000100 */
[----:B------:R-:W-:Y:S01]  /*0660*/  FSEL R0, R4, 1, P0 ;  /* 0x3f80000004007808 */ /* 0x000fe20000000000 */
[----:B------:R-:W-:-:S04]  /*0670*/  FFMA R6, R7, R6, R8 ;  /* 0x0000000607067223 */ /* 0x000fc80000000008 */
[C---:B------:R-:W-:Y:S01]  /*0680*/  FFMA R6, R7.reuse, R6, R9 ;  /* 0x0000000607067223 */ /* 0x040fe20000000009 */
[----:B------:R-:W-:-:S04]  /*0690*/  FFMA R7, R7, R0, RZ ;  /* 0x0000000007077223 */ /* 0x000fc800000000ff */
[----:B------:R-:W-:Y:S01]  /*06a0*/  FFMA R7, R7, R6, R0 ;  /* 0x0000000607077223 */ /* 0x000fe20000000000 */
[----:B0-----:R-:W-:-:S04]  /*06b0*/  IMAD.WIDE R2, R5, 0x4, R2 ;  /* 0x0000000405027825 */ /* 0x001fc800078e0202 */
[----:B------:R-:W-:-:S05]  /*06c0*/  @P1 FADD R7, RZ, -R7 ;  /* 0x80000007ff071221 */ /* 0x000fca0000000000 */
[----:B------:R-:W-:Y:S01]  /*06d0*/  STG.E desc[UR6][R2.64], R7 ;  /* 0x0000000702007986 */ /* 0x000fe2000c101906 */
[----:B------:R-:W-:Y:S05]  /*06e0*/  EXIT ;  /* 0x000000000000794d */ /* 0x000fea0003800000 */
        .weak           $__internal_0_$__cuda_sm20_sqrt_rn_f32_slowpath
        .type           $__internal_0_$__cuda_sm20_sqrt_rn_f32_slowpath,@function
        .size           $__internal_0_$__cuda_sm20_sqrt_rn_f32_slowpath,(.L_x_9 - $__internal_0_$__cuda_sm20_sqrt_rn_f32_slowpath)
$__internal_0_$__cuda_sm20_sqrt_rn_f32_slowpath:
[----:B------:R-:W-:-:S13]  /*06f0*/  LOP3.LUT P0, RZ, R0, 0x7fffffff, RZ, 0xc0, !PT ;  /* 0x7fffffff00ff7812 */ /* 0x000fda000780c0ff */
[----:B------:R-:W-:Y:S01]  /*0700*/  @!P0 IMAD.MOV.U32 R2, RZ, RZ, R0 ;  /* 0x000000ffff028224 */ /* 0x000fe200078e0000 */
[----:B------:R-:W-:Y:S06]  /*0710*/  @!P0 BRA `(.L_x_7) ;  /* 0x0000000000408947 */ /* 0x000fec0003800000 */
[----:B------:R-:W-:-:S13]  /*0720*/  FSETP.GEU.FTZ.AND P0, PT, R0, RZ, PT ;  /* 0x000000ff0000720b */ /* 0x000fda0003f1e000 */
[----:B------:R-:W-:Y:S01]  /*0730*/  @!P0 MOV R2, 0x7fffffff ;  /* 0x7fffffff00028802 */ /* 0x000fe20000000f00 */
[----:B------:R-:W-:Y:S06]  /*0740*/  @!P0 BRA `(.L_x_7) ;  /* 0x0000000000348947 */ /* 0x000fec0003800000 */
[----:B------:R-:W-:-:S13]  /*0750*/  FSETP.GTU.FTZ.AND P0, PT, |R0|, +INF , PT ;  /* 0x7f8000000000780b */ /* 0x000fda0003f1c200 */
[----:B------:R-:W-:Y:S01]  /*0760*/  @P0 FADD.FTZ R2, R0, 1 ;  /* 0x3f80000000020421 */ /* 0x000fe20000010000 */
[----:B------:R-:W-:Y:S06]  /*0770*/  @P0 BRA `(.L_x_7) ;  /* 0x0000000000280947 */ /* 0x000fec0003800000 */
[----:B------:R-:W-:-:S13]  /*0780*/  FSETP.NEU.FTZ.AND P0, PT, |R0|, +INF , PT ;  /* 0x7f8000000000780b */ /* 0x000fda0003f1d200 */
[----:B------:R-:W-:-:S04]  /*0790*/  @P0 FFMA R3, R0, 1.84467440737095516160e+19, RZ ;  /* 0x5f80000000030823 */ /* 0x000fc800000000ff */
[----:B------:R-:W0:Y:S02]  /*07a0*/  @P0 MUFU.RSQ R2, R3 ;  /* 0x0000000300020308 */ /* 0x000e240000001400 */
[----:B0-----:R-:W-:Y:S01]  /*07b0*/  @P0 FMUL.FTZ R4, R3, R2 ;  /* 0x0000000203040220 */ /* 0x001fe20000410000 */
[----:B------:R-:W-:Y:S01]  /*07c0*/  @P0 FMUL.FTZ R8, R2, 0.5 ;  /* 0x3f00000002080820 */ /* 0x000fe20000410000 */
[----:B------:R-:W-:Y:S02]  /*07d0*/  @!P0 IMAD.MOV.U32 R2, RZ, RZ, R0 ;  /* 0x000000ffff028224 */ /* 0x000fe400078e0000 */
[----:B------:R-:W-:-:S04]  /*07e0*/  @P0 FADD.FTZ R6, -R4, -RZ ;  /* 0x800000ff04060221 */ /* 0x000fc80000010100 */
[----:B------:R-:W-:-:S04]  /*07f0*/  @P0 FFMA R7, R4, R6, R3 ;  /* 0x0000000604070223 */ /* 0x000fc80000000003 */
[----:B------:R-:W-:-:S04]  /*0800*/  @P0 FFMA R7, R7, R8, R4 ;  /* 0x0000000807070223 */ /* 0x000fc80000000004 */
[----:B------:R-:W-:-:S07]  /*0810*/  @P0 FMUL.FTZ R2, R7, 2.3283064365386962891e-10 ;  /* 0x2f80000007020820 */ /* 0x000fce0000410000 */
.L_x_7:
[----:B------:R-:W-:Y:S01]  /*0820*/  HFMA2 R3, -RZ, RZ, 0, 0 ;  /* 0x00000000ff037431 */ /* 0x000fe200000001ff */
[----:B------:R-:W-:Y:S01]  /*0830*/  MOV R7, R2 ;  /* 0x0000000200077202 */ /* 0x000fe20000000f00 */
[----:B------:R-:W-:-:S04]  /*0840*/  IMAD.MOV.U32 R2, RZ, RZ, R9 ;  /* 0x000000ffff027224 */ /* 0x000fc800078e0009 */
[----:B------:R-:W-:Y:S05]  /*0850*/  RET.REL.NODEC R2 `(_Z6kernelPf) ;  /* 0xfffffff402e87950 */ /* 0x000fea0003c3ffff */
.L_x_8:
[----:B------:R-:W-:-:S00]  /*0860*/  BRA `(.L_x_8) ;  /* 0xfffffffc00fc7947 */ /* 0x000fc0000383ffff */
[----:B------:R-:W-:-:S00]  /*0870*/  NOP ;  /* 0x0000000000007918 */ /* 0x000fc00000000000 */
        /* <DEDUP_REMOVED lines=8> */
.L_x_9:


//--------------------- .nv.global.init           --------------------------
	.section	.nv.global.init,"aw",@progbits
	.align	4
.nv.global.init:
	.type		__cudart_i2opi_f,@object
	.size		__cudart_i2opi_f,(.L_0 - __cudart_i2opi_f)
__cudart_i2opi_f:
        /*0000*/ 	.byte	0x41, 0x90, 0x43, 0x3c, 0x99, 0x95, 0x62, 0xdb, 0xc0, 0xdd, 0x34, 0xf5, 0xd1, 0x57, 0x27, 0xfc
        /*0010*/ 	.byte	0x29, 0x15, 0x44, 0x4e, 0x6e, 0x83, 0xf9, 0xa2
.L_0:


//--------------------- .nv.shared.reserved.0     --------------------------
	.section	.nv.shared.reserved.0,"aw",@nobits
	.weak		__nv_reservedSMEM_offset_0_alias
	.size		__nv_reservedSMEM_offset_0_alias, 0, 64
	.other		__nv_reservedSMEM_offset_0_alias,@"STO_CUDA_RESERVED_SHARED STV_DEFAULT"
__nv_reservedSMEM_offset_0_alias:
	.zero		0
	.zero		64


//--------------------- .nv.constant0._Z6kernelPf --------------------------
	.section	.nv.constant0._Z6kernelPf,"a",@progbits
	.sectionflags	@""
	.align	4
.nv.constant0._Z6kernelPf:
	.zero		904


//--------------------- SYMBOLS --------------------------

	.type		.nv.reservedSmem.offset0,@object
	.size		.nv.reservedSmem.offset0,0x4
